	.headerflags	@"EF_CUDA_TEXMODE_UNIFIED EF_CUDA_64BIT_ADDRESS EF_CUDA_ACCELERATORS EF_CUDA_SM90 EF_CUDA_VIRTUAL_SM(EF_CUDA_SM90)"
	.elftype	@"ET_EXEC"


//--------------------- .nv.info                  --------------------------
	.section	.nv.info,"",@"SHT_CUDA_INFO"
	.align	4


	//----- nvinfo : EIATTR_REGCOUNT
	.align		4
        /*0000*/ 	.byte	0x04, 0x2f
        /*0002*/ 	.short	(.L_3 - .L_2)
	.align		4
.L_2:
        /*0004*/ 	.word	index@(triton_poi_fused_cat_30)
        /*0008*/ 	.word	0x00000039


	//----- nvinfo : EIATTR_MIN_STACK_SIZE
	.align		4
.L_3:
        /*000c*/ 	.byte	0x04, 0x12
        /*000e*/ 	.short	(.L_5 - .L_4)
	.align		4
.L_4:
        /*0010*/ 	.word	index@(triton_poi_fused_cat_30)
        /*0014*/ 	.word	0x00000000


	//----- nvinfo : EIATTR_FRAME_SIZE
	.align		4
.L_5:
        /*0018*/ 	.byte	0x04, 0x11
        /*001a*/ 	.short	(.L_7 - .L_6)
	.align		4
.L_6:
        /*001c*/ 	.word	index@(triton_poi_fused_cat_30)
        /*0020*/ 	.word	0x00000000


	//----- nvinfo : EIATTR_MIN_STACK_SIZE
	.align		4
.L_7:
        /*0024*/ 	.byte	0x04, 0x12
        /*0026*/ 	.short	(.L_9 - .L_8)
	.align		4
.L_8:
        /*0028*/ 	.word	index@(triton_poi_fused_cat_30)
        /*002c*/ 	.word	0x00000000
.L_9:


//--------------------- .nv.info.triton_poi_fused_cat_30 --------------------------
	.section	.nv.info.triton_poi_fused_cat_30,"",@"SHT_CUDA_INFO"
	.sectionflags	@""
	.align	4


	//----- nvinfo : EIATTR_CUDA_API_VERSION
	.align		4
        /*0000*/ 	.byte	0x04, 0x37
        /*0002*/ 	.short	(.L_11 - .L_10)
.L_10:
        /*0004*/ 	.word	0x0000007c


	//----- nvinfo : EIATTR_KPARAM_INFO
	.align		4
.L_11:
        /*0008*/ 	.byte	0x04, 0x17
        /*000a*/ 	.short	(.L_13 - .L_12)
.L_12:
        /*000c*/ 	.word	0x00000000
        /*0010*/ 	.short	0x0015
        /*0012*/ 	.short	0x00a8
        /*0014*/ 	.byte	0x00, 0xf0, 0x11, 0x00


	//----- nvinfo : EIATTR_KPARAM_INFO
	.align		4
.L_13:
        /*0018*/ 	.byte	0x04, 0x17
        /*001a*/ 	.short	(.L_15 - .L_14)
.L_14:
        /*001c*/ 	.word	0x00000000
        /*0020*/ 	.short	0x0014
        /*0022*/ 	.short	0x00a0
        /*0024*/ 	.byte	0x00, 0xf4, 0x21, 0x00


	//----- nvinfo : EIATTR_KPARAM_INFO
	.align		4
.L_15:
        /*0028*/ 	.byte	0x04, 0x17
        /*002a*/ 	.short	(.L_17 - .L_16)
.L_16:
        /*002c*/ 	.word	0x00000000
        /*0030*/ 	.short	0x0013
        /*0032*/ 	.short	0x0098
        /*0034*/ 	.byte	0x00, 0xf4, 0x21, 0x00


	//----- nvinfo : EIATTR_KPARAM_INFO
	.align		4
.L_17:
        /*0038*/ 	.byte	0x04, 0x17
        /*003a*/ 	.short	(.L_19 - .L_18)
.L_18:
        /*003c*/ 	.word	0x00000000
        /*0040*/ 	.short	0x0012
        /*0042*/ 	.short	0x0090
        /*0044*/ 	.byte	0x00, 0xf4, 0x21, 0x00


	//----- nvinfo : EIATTR_KPARAM_INFO
	.align		4
.L_19:
        /*0048*/ 	.byte	0x04, 0x17
        /*004a*/ 	.short	(.L_21 - .L_20)
.L_20:
        /*004c*/ 	.word	0x00000000
        /*0050*/ 	.short	0x0011
        /*0052*/ 	.short	0x0088
        /*0054*/ 	.byte	0x00, 0xf4, 0x21, 0x00


	//----- nvinfo : EIATTR_KPARAM_INFO
	.align		4
.L_21:
        /*0058*/ 	.byte	0x04, 0x17
        /*005a*/ 	.short	(.L_23 - .L_22)
.L_22:
        /*005c*/ 	.word	0x00000000
        /*0060*/ 	.short	0x0010
        /*0062*/ 	.short	0x0080
        /*0064*/ 	.byte	0x00, 0xf4, 0x21, 0x00


	//----- nvinfo : EIATTR_KPARAM_INFO
	.align		4
.L_23:
        /*0068*/ 	.byte	0x04, 0x17
        /*006a*/ 	.short	(.L_25 - .L_24)
.L_24:
        /*006c*/ 	.word	0x00000000
        /*0070*/ 	.short	0x000f
        /*0072*/ 	.short	0x0078
        /*0074*/ 	.byte	0x00, 0xf4, 0x21, 0x00


	//----- nvinfo : EIATTR_KPARAM_INFO
	.align		4
.L_25:
        /*0078*/ 	.byte	0x04, 0x17
        /*007a*/ 	.short	(.L_27 - .L_26)
.L_26:
        /*007c*/ 	.word	0x00000000
        /*0080*/ 	.short	0x000e
        /*0082*/ 	.short	0x0070
        /*0084*/ 	.byte	0x00, 0xf4, 0x21, 0x00


	//----- nvinfo : EIATTR_KPARAM_INFO
	.align		4
.L_27:
        /*0088*/ 	.byte	0x04, 0x17
        /*008a*/ 	.short	(.L_29 - .L_28)
.L_28:
        /*008c*/ 	.word	0x00000000
        /*0090*/ 	.short	0x000d
        /*0092*/ 	.short	0x0068
        /*0094*/ 	.byte	0x00, 0xf4, 0x21, 0x00


	//----- nvinfo : EIATTR_KPARAM_INFO
	.align		4
.L_29:
        /*0098*/ 	.byte	0x04, 0x17
        /*009a*/ 	.short	(.L_31 - .L_30)
.L_30:
        /*009c*/ 	.word	0x00000000
        /*00a0*/ 	.short	0x000c
        /*00a2*/ 	.short	0x0060
        /*00a4*/ 	.byte	0x00, 0xf4, 0x21, 0x00


	//----- nvinfo : EIATTR_KPARAM_INFO
	.align		4
.L_31:
        /*00a8*/ 	.byte	0x04, 0x17
        /*00aa*/ 	.short	(.L_33 - .L_32)
.L_32:
        /*00ac*/ 	.word	0x00000000
        /*00b0*/ 	.short	0x000b
        /*00b2*/ 	.short	0x0058
        /*00b4*/ 	.byte	0x00, 0xf4, 0x21, 0x00


	//----- nvinfo : EIATTR_KPARAM_INFO
	.align		4
.L_33:
        /*00b8*/ 	.byte	0x04, 0x17
        /*00ba*/ 	.short	(.L_35 - .L_34)
.L_34:
        /*00bc*/ 	.word	0x00000000
        /*00c0*/ 	.short	0x000a
        /*00c2*/ 	.short	0x0050
        /*00c4*/ 	.byte	0x00, 0xf4, 0x21, 0x00


	//----- nvinfo : EIATTR_KPARAM_INFO
	.align		4
.L_35:
        /*00c8*/ 	.byte	0x04, 0x17
        /*00ca*/ 	.short	(.L_37 - .L_36)
.L_36:
        /*00cc*/ 	.word	0x00000000
        /*00d0*/ 	.short	0x0009
        /*00d2*/ 	.short	0x0048
        /*00d4*/ 	.byte	0x00, 0xf4, 0x21, 0x00


	//----- nvinfo : EIATTR_KPARAM_INFO
	.align		4
.L_37:
        /*00d8*/ 	.byte	0x04, 0x17
        /*00da*/ 	.short	(.L_39 - .L_38)
.L_38:
        /*00dc*/ 	.word	0x00000000
        /*00e0*/ 	.short	0x0008
        /*00e2*/ 	.short	0x0040
        /*00e4*/ 	.byte	0x00, 0xf4, 0x21, 0x00


	//----- nvinfo : EIATTR_KPARAM_INFO
	.align		4
.L_39:
        /*00e8*/ 	.byte	0x04, 0x17
        /*00ea*/ 	.short	(.L_41 - .L_40)
.L_40:
        /*00ec*/ 	.word	0x00000000
        /*00f0*/ 	.short	0x0007
        /*00f2*/ 	.short	0x0038
        /*00f4*/ 	.byte	0x00, 0xf4, 0x21, 0x00


	//----- nvinfo : EIATTR_KPARAM_INFO
	.align		4
.L_41:
        /*00f8*/ 	.byte	0x04, 0x17
        /*00fa*/ 	.short	(.L_43 - .L_42)
.L_42:
        /*00fc*/ 	.word	0x00000000
        /*0100*/ 	.short	0x0006
        /*0102*/ 	.short	0x0030
        /*0104*/ 	.byte	0x00, 0xf4, 0x21, 0x00


	//----- nvinfo : EIATTR_KPARAM_INFO
	.align		4
.L_43:
        /*0108*/ 	.byte	0x04, 0x17
        /*010a*/ 	.short	(.L_45 - .L_44)
.L_44:
        /*010c*/ 	.word	0x00000000
        /*0110*/ 	.short	0x0005
        /*0112*/ 	.short	0x0028
        /*0114*/ 	.byte	0x00, 0xf4, 0x21, 0x00


	//----- nvinfo : EIATTR_KPARAM_INFO
	.align		4
.L_45:
        /*0118*/ 	.byte	0x04, 0x17
        /*011a*/ 	.short	(.L_47 - .L_46)
.L_46:
        /*011c*/ 	.word	0x00000000
        /*0120*/ 	.short	0x0004
        /*0122*/ 	.short	0x0020
        /*0124*/ 	.byte	0x00, 0xf4, 0x21, 0x00


	//----- nvinfo : EIATTR_KPARAM_INFO
	.align		4
.L_47:
        /*0128*/ 	.byte	0x04, 0x17
        /*012a*/ 	.short	(.L_49 - .L_48)
.L_48:
        /*012c*/ 	.word	0x00000000
        /*0130*/ 	.short	0x0003
        /*0132*/ 	.short	0x0018
        /*0134*/ 	.byte	0x00, 0xf4, 0x21, 0x00


	//----- nvinfo : EIATTR_KPARAM_INFO
	.align		4
.L_49:
        /*0138*/ 	.byte	0x04, 0x17
        /*013a*/ 	.short	(.L_51 - .L_50)
.L_50:
        /*013c*/ 	.word	0x00000000
        /*0140*/ 	.short	0x0002
        /*0142*/ 	.short	0x0010
        /*0144*/ 	.byte	0x00, 0xf4, 0x21, 0x00


	//----- nvinfo : EIATTR_KPARAM_INFO
	.align		4
.L_51:
        /*0148*/ 	.byte	0x04, 0x17
        /*014a*/ 	.short	(.L_53 - .L_52)
.L_52:
        /*014c*/ 	.word	0x00000000
        /*0150*/ 	.short	0x0001
        /*0152*/ 	.short	0x0008
        /*0154*/ 	.byte	0x00, 0xf4, 0x21, 0x00


	//----- nvinfo : EIATTR_KPARAM_INFO
	.align		4
.L_53:
        /*0158*/ 	.byte	0x04, 0x17
        /*015a*/ 	.short	(.L_55 - .L_54)
.L_54:
        /*015c*/ 	.word	0x00000000
        /*0160*/ 	.short	0x0000
        /*0162*/ 	.short	0x0000
        /*0164*/ 	.byte	0x00, 0xf4, 0x21, 0x00


	//----- nvinfo : EIATTR_SPARSE_MMA_MASK
	.align		4
.L_55:
        /*0168*/ 	.byte	0x03, 0x50
        /*016a*/ 	.short	0x0000


	//----- nvinfo : EIATTR_MAXREG_COUNT
	.align		4
        /*016c*/ 	.byte	0x03, 0x1b
        /*016e*/ 	.short	0x00ff


	//----- nvinfo : EIATTR_EXIT_INSTR_OFFSETS
	.align		4
        /*0170*/ 	.byte	0x04, 0x1c
        /*0172*/ 	.short	(.L_57 - .L_56)


	//   ....[0]....
.L_56:
        /*0174*/ 	.word	0x00001290


	//   ....[1]....
        /*0178*/ 	.word	0x000012b0


	//----- nvinfo : EIATTR_REQNTID
	.align		4
.L_57:
        /*017c*/ 	.byte	0x04, 0x10
        /*017e*/ 	.short	(.L_59 - .L_58)
.L_58:
        /*0180*/ 	.word	0x00000100
        /*0184*/ 	.word	0x00000001
        /*0188*/ 	.word	0x00000001


	//----- nvinfo : EIATTR_CBANK_PARAM_SIZE
	.align		4
.L_59:
        /*018c*/ 	.byte	0x03, 0x19
        /*018e*/ 	.short	0x00ac


	//----- nvinfo : EIATTR_PARAM_CBANK
	.align		4
        /*0190*/ 	.byte	0x04, 0x0a
        /*0192*/ 	.short	(.L_61 - .L_60)
	.align		4
.L_60:
        /*0194*/ 	.word	index@(.nv.constant0.triton_poi_fused_cat_30)
        /*0198*/ 	.short	0x0210
        /*019a*/ 	.short	0x00ac


	//----- nvinfo : EIATTR_SW_WAR
	.align		4
.L_61:
        /*019c*/ 	.byte	0x04, 0x36
        /*019e*/ 	.short	(.L_63 - .L_62)
.L_62:
        /*01a0*/ 	.word	0x00000008
.L_63:


//--------------------- .nv.callgraph             --------------------------
	.section	.nv.callgraph,"",@"SHT_CUDA_CALLGRAPH"
	.align	4
	.sectionentsize	8
	.align		4
        /*0000*/ 	.word	0x00000000
	.align		4
        /*0004*/ 	.word	0xffffffff
	.align		4
        /*0008*/ 	.word	0x00000000
	.align		4
        /*000c*/ 	.word	0xfffffffe
	.align		4
        /*0010*/ 	.word	0x00000000
	.align		4
        /*0014*/ 	.word	0xfffffffd
	.align		4
        /*0018*/ 	.word	0x00000000
	.align		4
        /*001c*/ 	.word	0xfffffffc


//--------------------- .nv.constant4             --------------------------
	.section	.nv.constant4,"a",@progbits
	.align	8
	.align		8
.nv.constant4:
        /*0000*/ 	.dword	_$_str
	.align		8
        /*0008*/ 	.dword	_$_str_$_2


//--------------------- .text.triton_poi_fused_cat_30 --------------------------
	.section	.text.triton_poi_fused_cat_30,"ax",@progbits
	.align	128
        .global         triton_poi_fused_cat_30
        .type           triton_poi_fused_cat_30,@function
        .size           triton_poi_fused_cat_30,(.L_x_1 - triton_poi_fused_cat_30)
        .other          triton_poi_fused_cat_30,@"STO_CUDA_ENTRY STV_DEFAULT"
triton_poi_fused_cat_30:
.text.triton_poi_fused_cat_30:
[----:B------:R-:W0:Y:S01]  /*0000*/  LDC R1, c[0x0][0x28] ;  /* 0x00000a00ff017b82 */ /* 0x000e220000000800 */
[----:B------:R-:W1:Y:S07]  /*0010*/  S2R R0, SR_TID.X ;  /* 0x0000000000007919 */ /* 0x000e6e0000002100 */
[----:B------:R-:W2:Y:S01]  /*0020*/  LDC.64 R4, c[0x0][0x220] ;  /* 0x00008800ff047b82 */ /* 0x000ea20000000a00 */
[----:B------:R-:W-:Y:S01]  /*0030*/  CS2R R16, SRZ ;  /* 0x0000000000107805 */ /* 0x000fe2000001ff00 */
[----:B------:R-:W-:Y:S01]  /*0040*/  ULDC.64 UR4, c[0x0][0x208] ;  /* 0x0000820000047ab9 */ /* 0x000fe20000000a00 */
[----:B------:R-:W3:Y:S01]  /*0050*/  S2R R3, SR_CTAID.X ;  /* 0x0000000000037919 */ /* 0x000ee20000002500 */
[----:B------:R-:W-:-:S04]  /*0060*/  ULDC.64 UR6, c[0x0][0x238] ;  /* 0x00008e0000067ab9 */ /* 0x000fc80000000a00 */
[----:B------:R-:W4:Y:S08]  /*0070*/  LDC.64 R28, c[0x0][0x258] ;  /* 0x00009600ff1c7b82 */ /* 0x000f300000000a00 */
[----:B------:R-:W5:Y:S08]  /*0080*/  LDC.64 R22, c[0x0][0x248] ;  /* 0x00009200ff167b82 */ /* 0x000f700000000a00 */
[----:B------:R-:W4:Y:S01]  /*0090*/  LDC.64 R18, c[0x0][0x240] ;  /* 0x00009000ff127b82 */ /* 0x000f220000000a00 */
[----:B-1----:R-:W-:-:S07]  /*00a0*/  IMAD.SHL.U32 R0, R0, 0x2, RZ ;  /* 0x0000000200007824 */ /* 0x002fce00078e00ff */
[----:B------:R-:W1:Y:S01]  /*00b0*/  LDC.64 R24, c[0x0][0x250] ;  /* 0x00009400ff187b82 */ /* 0x000e620000000a00 */
[----:B------:R-:W-:Y:S02]  /*00c0*/  LOP3.LUT R0, R0, 0x1fe, RZ, 0xc0, !PT ;  /* 0x000001fe00007812 */ /* 0x000fe400078ec0ff */
[----:B------:R-:W-:Y:S02]  /*00d0*/  CS2R R10, SRZ ;  /* 0x00000000000a7805 */ /* 0x000fe4000001ff00 */
[----:B------:R-:W-:Y:S02]  /*00e0*/  CS2R R8, SRZ ;  /* 0x0000000000087805 */ /* 0x000fe4000001ff00 */
[----:B------:R-:W-:Y:S02]  /*00f0*/  CS2R R14, SRZ ;  /* 0x00000000000e7805 */ /* 0x000fe4000001ff00 */
[----:B------:R-:W-:Y:S01]  /*0100*/  CS2R R12, SRZ ;  /* 0x00000000000c7805 */ /* 0x000fe2000001ff00 */
[----:B---3--:R-:W-:Y:S01]  /*0110*/  IMAD R2, R3, 0x200, R0 ;  /* 0x0000020003027824 */ /* 0x008fe200078e0200 */
[----:B------:R-:W-:Y:S01]  /*0120*/  CS2R R46, SRZ ;  /* 0x00000000002e7805 */ /* 0x000fe2000001ff00 */
[----:B------:R-:W3:Y:S02]  /*0130*/  LDC.64 R52, c[0x0][0x218] ;  /* 0x00008600ff347b82 */ /* 0x000ee40000000a00 */
[----:B------:R-:W-:-:S05]  /*0140*/  IMAD.HI R0, R2, 0x66666667, RZ ;  /* 0x6666666702007827 */ /* 0x000fca00078e02ff */
[----:B------:R-:W-:Y:S01]  /*0150*/  SHF.R.U32.HI R3, RZ, 0x1f, R0 ;  /* 0x0000001fff037819 */ /* 0x000fe20000011600 */
[----:B------:R-:W3:Y:S03]  /*0160*/  LDC.64 R42, c[0x0][0x228] ;  /* 0x00008a00ff2a7b82 */ /* 0x000ee60000000a00 */
[----:B------:R-:W-:-:S05]  /*0170*/  LEA.HI.SX32 R3, R0, R3, 0x19 ;  /* 0x0000000300037211 */ /* 0x000fca00078fcaff */
[----:B------:R-:W-:Y:S01]  /*0180*/  IMAD R6, R3, -0x140, R2 ;  /* 0xfffffec003067824 */ /* 0x000fe200078e0202 */
[----:B------:R-:W3:Y:S03]  /*0190*/  LDC.64 R38, c[0x0][0x268] ;  /* 0x00009a00ff267b82 */ /* 0x000ee60000000a00 */
[C---:B--2---:R-:W-:Y:S01]  /*01a0*/  IMAD.WIDE R4, R6.reuse, 0x4, R4 ;  /* 0x0000000406047825 */ /* 0x044fe200078e0204 */
[----:B------:R-:W-:-:S03]  /*01b0*/  ISETP.GE.AND P1, PT, R6, 0x60, PT ;  /* 0x000000600600780c */ /* 0x000fc60003f26270 */
[----:B------:R-:W-:Y:S01]  /*01c0*/  VIADD R0, R6, 0xffffffa0 ;  /* 0xffffffa006007836 */ /* 0x000fe20000000000 */
[----:B------:R-:W-:Y:S01]  /*01d0*/  ISETP.LT.AND P3, PT, R2, 0x48ad00, !P1 ;  /* 0x0048ad000200780c */ /* 0x000fe20004f61270 */
[----:B------:R-:W-:Y:S01]  /*01e0*/  IMAD.SHL.U32 R7, R3, 0x40, RZ ;  /* 0x0000004003077824 */ /* 0x000fe200078e00ff */
[----:B------:R-:W-:Y:S01]  /*01f0*/  SHF.R.S32.HI R32, RZ, 0x1f, R6 ;  /* 0x0000001fff207819 */ /* 0x000fe20000011406 */
[----:B----4-:R-:W-:Y:S01]  /*0200*/  IMAD.WIDE R28, R6, 0x4, R28 ;  /* 0x00000004061c7825 */ /* 0x010fe200078e021c */
[----:B------:R-:W-:Y:S01]  /*0210*/  P2R R20, PR, RZ, 0x2 ;  /* 0x00000002ff147803 */ /* 0x000fe20000000000 */
[----:B------:R-:W2:Y:S08]  /*0220*/  LDC.64 R40, c[0x0][0x210] ;  /* 0x00008400ff287b82 */ /* 0x000eb00000000a00 */
[----:B------:R4:W2:Y:S01]  /*0230*/  @P3 LDG.E.EL.64 R16, desc[UR4][R4.64] ;  /* 0x0000000404103981 */ /* 0x0008a2000c2e1b00 */
[----:B------:R-:W-:Y:S01]  /*0240*/  ISETP.GE.U32.AND P0, PT, R0, 0x40, PT ;  /* 0x000000400000780c */ /* 0x000fe20003f06070 */
[----:B-----5:R-:W-:Y:S01]  /*0250*/  IMAD.WIDE R22, R6, 0x4, R22 ;  /* 0x0000000406167825 */ /* 0x020fe200078e0216 */
[----:B------:R-:W-:-:S02]  /*0260*/  IADD3 R0, P2, R6, R7, RZ ;  /* 0x0000000706007210 */ /* 0x000fc40007f5e0ff */
[----:B------:R-:W-:Y:S01]  /*0270*/  CS2R R34, SRZ ;  /* 0x0000000000227805 */ /* 0x000fe2000001ff00 */
[----:B------:R-:W5:Y:S01]  /*0280*/  LDC.64 R44, c[0x0][0x230] ;  /* 0x00008c00ff2c7b82 */ /* 0x000f620000000a00 */
[----:B0-----:R-:W-:Y:S01]  /*0290*/  IMAD.WIDE R18, R6, 0x4, R18 ;  /* 0x0000000406127825 */ /* 0x001fe200078e0212 */
[----:B------:R-:W-:Y:S02]  /*02a0*/  LEA.HI.X.SX32 R7, R7, R32, 0x1, P2 ;  /* 0x0000002007077211 */ /* 0x000fe400010f0eff */
[----:B------:R-:W-:Y:S01]  /*02b0*/  ISETP.LT.AND P2, PT, R2, 0x48ad00, !P0 ;  /* 0x0048ad000200780c */ /* 0x000fe20004741270 */
[C---:B------:R-:W-:Y:S01]  /*02c0*/  IMAD.SHL.U32 R26, R0.reuse, 0x4, RZ ;  /* 0x00000004001a7824 */ /* 0x040fe200078e00ff */
[----:B------:R-:W-:Y:S01]  /*02d0*/  SHF.L.U64.HI R0, R0, 0x2, R7 ;  /* 0x0000000200007819 */ /* 0x000fe20000010207 */
[----:B-1----:R-:W-:Y:S01]  /*02e0*/  IMAD.WIDE R24, R6, 0x4, R24 ;  /* 0x0000000406187825 */ /* 0x002fe200078e0218 */
[----:B------:R-:W0:Y:S03]  /*02f0*/  LDC.64 R36, c[0x0][0x278] ;  /* 0x00009e00ff247b82 */ /* 0x000e260000000a00 */
[----:B------:R-:W-:Y:S01]  /*0300*/  IMAD R33, R3, 0x60, RZ ;  /* 0x0000006003217824 */ /* 0x000fe200078e02ff */
[----:B------:R-:W-:-:S02]  /*0310*/  IADD3 R30, P4, R26, UR6, RZ ;  /* 0x000000061a1e7c10 */ /* 0x000fc4000ff9e0ff */
[----:B------:R-:W-:Y:S02]  /*0320*/  ISETP.GT.AND P1, PT, R6, 0xff, PT ;  /* 0x000000ff0600780c */ /* 0x000fe40003f24270 */
[----:B------:R-:W-:Y:S01]  /*0330*/  IADD3.X R31, R0, UR7, RZ, P4, !PT ;  /* 0x00000007001f7c10 */ /* 0x000fe2000a7fe4ff */
[----:B------:R-:W3:Y:S01]  /*0340*/  @P2 LDG.E.EL.64 R10, desc[UR4][R28.64+-0x180] ;  /* 0xfffe80041c0a2981 */ /* 0x000ee2000c2e1b00 */
[----:B------:R-:W-:Y:S01]  /*0350*/  ULDC.64 UR6, c[0x0][0x260] ;  /* 0x0000980000067ab9 */ /* 0x000fe20000000a00 */
[----:B----4-:R-:W-:Y:S02]  /*0360*/  P2R R5, PR, RZ, 0x1 ;  /* 0x00000001ff057803 */ /* 0x010fe40000000000 */
[----:B------:R-:W4:Y:S04]  /*0370*/  @P2 LDG.E.EL.64 R8, desc[UR4][R30.64+-0x180] ;  /* 0xfffe80041e082981 */ /* 0x000f28000c2e1b00 */
[----:B------:R1:W5:Y:S04]  /*0380*/  @P2 LDG.E.EL.64 R14, desc[UR4][R22.64+-0x180] ;  /* 0xfffe8004160e2981 */ /* 0x000368000c2e1b00 */
[----:B------:R0:W5:Y:S04]  /*0390*/  @P2 LDG.E.EL.64 R12, desc[UR4][R18.64+-0x180] ;  /* 0xfffe8004120c2981 */ /* 0x000168000c2e1b00 */
[----:B------:R-:W5:Y:S01]  /*03a0*/  @P2 LDG.E.EL.64 R46, desc[UR4][R24.64+-0x180] ;  /* 0xfffe8004182e2981 */ /* 0x000f62000c2e1b00 */
[----:B------:R-:W-:Y:S01]  /*03b0*/  IADD3 R3, P4, R6, R33, RZ ;  /* 0x0000002106037210 */ /* 0x000fe20007f9e0ff */
[----:B-1----:R-:W1:Y:S03]  /*03c0*/  LDC.64 R22, c[0x0][0x298] ;  /* 0x0000a600ff167b82 */ /* 0x002e660000000a00 */
[----:B------:R-:W-:-:S02]  /*03d0*/  LEA.HI.X.SX32 R32, R33, R32, 0x1, P4 ;  /* 0x0000002021207211 */ /* 0x000fc400020f0eff */
[----:B------:R-:W-:-:S04]  /*03e0*/  LEA R30, P4, R3, UR6, 0x2 ;  /* 0x00000006031e7c11 */ /* 0x000fc8000f8810ff */
[----:B------:R-:W-:Y:S01]  /*03f0*/  LEA.HI.X R31, R3, UR7, R32, 0x2, P4 ;  /* 0x00000007031f7c11 */ /* 0x000fe2000a0f1420 */
[----:B------:R-:W-:Y:S01]  /*0400*/  ULDC.64 UR6, c[0x0][0x288] ;  /* 0x0000a20000067ab9 */ /* 0x000fe20000000a00 */
[----:B-1----:R-:W-:Y:S01]  /*0410*/  IMAD.WIDE R22, R6, 0x4, R22 ;  /* 0x0000000406167825 */ /* 0x002fe200078e0216 */
[----:B--2---:R-:W-:-:S05]  /*0420*/  SEL R17, R17, RZ, P3 ;  /* 0x000000ff11117207 */ /* 0x004fca0001800000 */
[----:B------:R-:W-:-:S04]  /*0430*/  FADD R17, R17, 9.9999997473787516356e-06 ;  /* 0x3727c5ac11117421 */ /* 0x000fc80000000000 */
[----:B0-----:R-:W0:Y:S02]  /*0440*/  MUFU.SQRT R19, R17 ;  /* 0x0000001100137308 */ /* 0x001e240000002000 */
[----:B0-----:R-:W-:Y:S01]  /*0450*/  FSETP.GT.AND P4, PT, R19, 8.50705917302346158658e+37, PT ;  /* 0x7e8000001300780b */ /* 0x001fe20003f84000 */
[----:B------:R-:W-:Y:S01]  /*0460*/  IMAD.MOV.U32 R17, RZ, RZ, 0x3e800000 ;  /* 0x3e800000ff117424 */ /* 0x000fe200078e00ff */
[----:B---3--:R-:W-:Y:S02]  /*0470*/  SEL R21, R11, RZ, P2 ;  /* 0x000000ff0b157207 */ /* 0x008fe40001000000 */
[----:B----4-:R-:W-:Y:S02]  /*0480*/  SEL R11, R8, RZ, P2 ;  /* 0x000000ff080b7207 */ /* 0x010fe40001000000 */
[----:B-----5:R-:W-:Y:S02]  /*0490*/  SEL R7, R14, RZ, P2 ;  /* 0x000000ff0e077207 */ /* 0x020fe40001000000 */
[----:B------:R-:W-:-:S02]  /*04a0*/  SEL R54, R15, RZ, P2 ;  /* 0x000000ff0f367207 */ /* 0x000fc40001000000 */
[----:B------:R-:W-:Y:S02]  /*04b0*/  SEL R50, R12, RZ, P2 ;  /* 0x000000ff0c327207 */ /* 0x000fe40001000000 */
[----:B------:R-:W-:Y:S02]  /*04c0*/  SEL R13, R13, RZ, P2 ;  /* 0x000000ff0d0d7207 */ /* 0x000fe40001000000 */
[----:B------:R-:W-:Y:S02]  /*04d0*/  SEL R46, R46, RZ, P2 ;  /* 0x000000ff2e2e7207 */ /* 0x000fe40001000000 */
[----:B------:R-:W-:Y:S02]  /*04e0*/  SEL R48, R47, RZ, P2 ;  /* 0x000000ff2f307207 */ /* 0x000fe40001000000 */
[----:B------:R-:W-:Y:S02]  /*04f0*/  SEL R3, R10, RZ, P2 ;  /* 0x000000ff0a037207 */ /* 0x000fe40001000000 */
[----:B------:R-:W-:-:S02]  /*0500*/  SEL R8, R9, RZ, P2 ;  /* 0x000000ff09087207 */ /* 0x000fc40001000000 */
[C---:B------:R-:W-:Y:S01]  /*0510*/  FSETP.GEU.AND P2, PT, R19.reuse, 1.175494350822287508e-38, PT ;  /* 0x008000001300780b */ /* 0x040fe20003f4e000 */
[----:B------:R-:W-:Y:S01]  /*0520*/  @P4 FMUL R19, R19, 0.25 ;  /* 0x3e80000013134820 */ /* 0x000fe20000400000 */
[----:B------:R-:W-:Y:S02]  /*0530*/  FSEL R47, R17, 1, P4 ;  /* 0x3f800000112f7808 */ /* 0x000fe40002000000 */
[----:B------:R-:W-:-:S04]  /*0540*/  IADD3 R26, P4, R26, UR6, RZ ;  /* 0x000000061a1a7c10 */ /* 0x000fc8000ff9e0ff */
[----:B------:R-:W-:Y:S02]  /*0550*/  IADD3.X R27, R0, UR7, RZ, P4, !PT ;  /* 0x00000007001b7c10 */ /* 0x000fe4000a7fe4ff */
[----:B------:R-:W-:Y:S02]  /*0560*/  ISETP.LT.AND P4, PT, R2, 0x48ad00, P1 ;  /* 0x0048ad000200780c */ /* 0x000fe40000f81270 */
[----:B------:R-:W-:-:S11]  /*0570*/  CS2R R14, SRZ ;  /* 0x00000000000e7805 */ /* 0x000fd6000001ff00 */
[----:B------:R0:W2:Y:S01]  /*0580*/  @P4 LDG.E.EL.64 R14, desc[UR4][R22.64+-0x400] ;  /* 0xfffc0004160e4981 */ /* 0x0000a2000c2e1b00 */
[----:B------:R-:W-:Y:S01]  /*0590*/  SEL R16, R16, RZ, P3 ;  /* 0x000000ff10107207 */ /* 0x000fe20001800000 */
[----:B------:R-:W-:-:S04]  /*05a0*/  FADD R7, R7, 9.9999997473787516356e-06 ;  /* 0x3727c5ac07077421 */ /* 0x000fc80000000000 */
[----:B------:R-:W-:Y:S01]  /*05b0*/  FADD R16, R16, 9.9999997473787516356e-06 ;  /* 0x3727c5ac10107421 */ /* 0x000fe20000000000 */
[----:B------:R-:W1:Y:S01]  /*05c0*/  MUFU.SQRT R49, R7 ;  /* 0x0000000700317308 */ /* 0x000e620000002000 */
[----:B------:R-:W-:Y:S01]  /*05d0*/  @!P2 FMUL R19, R19, 16777216 ;  /* 0x4b8000001313a820 */ /* 0x000fe20000400000 */
[----:B------:R-:W-:Y:S01]  /*05e0*/  @!P2 FMUL R47, R47, 16777216 ;  /* 0x4b8000002f2fa820 */ /* 0x000fe20000400000 */
[----:B------:R-:W-:Y:S01]  /*05f0*/  P2R R9, PR, RZ, 0x10 ;  /* 0x00000010ff097803 */ /* 0x000fe20000000000 */
[----:B0-----:R-:W0:Y:S04]  /*0600*/  LDC.64 R22, c[0x0][0x270] ;  /* 0x00009c00ff167b82 */ /* 0x001e280000000a00 */
[----:B------:R-:W3:Y:S01]  /*0610*/  MUFU.SQRT R4, R16 ;  /* 0x0000001000047308 */ /* 0x000ee20000002000 */
[----:B-1----:R-:W-:-:S02]  /*0620*/  FSETP.GT.AND P2, PT, R49, 8.50705917302346158658e+37, PT ;  /* 0x7e8000003100780b */ /* 0x002fc40003f44000 */
[C---:B---3--:R-:W-:Y:S02]  /*0630*/  FSETP.GT.AND P6, PT, R4.reuse, 8.50705917302346158658e+37, PT ;  /* 0x7e8000000400780b */ /* 0x048fe40003fc4000 */
[----:B------:R-:W-:Y:S01]  /*0640*/  FSETP.GEU.AND P5, PT, R4, 1.175494350822287508e-38, PT ;  /* 0x008000000400780b */ /* 0x000fe20003fae000 */
[----:B------:R-:W-:Y:S01]  /*0650*/  VIADD R32, R6, 0xffffff60 ;  /* 0xffffff6006207836 */ /* 0x000fe20000000000 */
[----:B------:R-:W-:-:S09]  /*0660*/  FSEL R51, R17, 1, P6 ;  /* 0x3f80000011337808 */ /* 0x000fd20003000000 */
[----:B------:R-:W-:Y:S02]  /*0670*/  @P6 FMUL R4, R4, 0.25 ;  /* 0x3e80000004046820 */ /* 0x000fe40000400000 */
[----:B------:R-:W-:Y:S02]  /*0680*/  @!P5 FMUL R51, R51, 16777216 ;  /* 0x4b8000003333d820 */ /* 0x000fe40000400000 */
[----:B------:R-:W-:Y:S01]  /*0690*/  @!P5 FMUL R4, R4, 16777216 ;  /* 0x4b8000000404d820 */ /* 0x000fe20000400000 */
[----:B------:R-:W-:Y:S01]  /*06a0*/  CS2R R28, SRZ ;  /* 0x00000000001c7805 */ /* 0x000fe2000001ff00 */
[----:B0-----:R-:W-:Y:S01]  /*06b0*/  IMAD.WIDE R24, R6, 0x4, R22 ;  /* 0x0000000406187825 */ /* 0x001fe200078e0216 */
[----:B--2---:R-:W-:Y:S02]  /*06c0*/  SEL R14, R14, RZ, P4 ;  /* 0x000000ff0e0e7207 */ /* 0x004fe40002000000 */
[----:B------:R-:W-:-:S03]  /*06d0*/  SEL R15, R15, RZ, P4 ;  /* 0x000000ff0f0f7207 */ /* 0x000fc60002000000 */
[----:B------:R-:W-:Y:S02]  /*06e0*/  FADD R0, R14, 9.9999997473787516356e-06 ;  /* 0x3727c5ac0e007421 */ /* 0x000fe40000000000 */
[----:B------:R-:W-:Y:S02]  /*06f0*/  FADD R12, R15, 9.9999997473787516356e-06 ;  /* 0x3727c5ac0f0c7421 */ /* 0x000fe40000000000 */
[----:B------:R-:W0:Y:S08]  /*0700*/  MUFU.SQRT R10, R0 ;  /* 0x00000000000a7308 */ /* 0x000e300000002000 */
[----:B------:R-:W1:Y:S01]  /*0710*/  MUFU.SQRT R14, R12 ;  /* 0x0000000c000e7308 */ /* 0x000e620000002000 */
[----:B0-----:R-:W-:-:S04]  /*0720*/  FSETP.GEU.AND P0, PT, R10, 1.175494350822287508e-38, PT ;  /* 0x008000000a00780b */ /* 0x001fc80003f0e000 */
[----:B------:R-:W-:Y:S02]  /*0730*/  P2R R0, PR, RZ, 0x1 ;  /* 0x00000001ff007803 */ /* 0x000fe40000000000 */
[----:B-1----:R-:W-:Y:S02]  /*0740*/  FSETP.GEU.AND P0, PT, R14, 1.175494350822287508e-38, PT ;  /* 0x008000000e00780b */ /* 0x002fe40003f0e000 */
[C---:B------:R-:W-:Y:S02]  /*0750*/  FSETP.GEU.AND P4, PT, R49.reuse, 1.175494350822287508e-38, PT ;  /* 0x008000003100780b */ /* 0x040fe40003f8e000 */
[----:B------:R-:W-:Y:S02]  /*0760*/  P2R R18, PR, RZ, 0x1 ;  /* 0x00000001ff127803 */ /* 0x000fe40000000000 */
[----:B------:R-:W-:Y:S02]  /*0770*/  P2R R12, PR, RZ, 0x10 ;  /* 0x00000010ff0c7803 */ /* 0x000fe40000000000 */
[----:B------:R-:W-:Y:S01]  /*0780*/  ISETP.NE.AND P4, PT, R18, RZ, PT ;  /* 0x000000ff1200720c */ /* 0x000fe20003f85270 */
[----:B------:R-:W-:-:S03]  /*0790*/  @P2 FMUL R49, R49, 0.25 ;  /* 0x3e80000031312820 */ /* 0x000fc60000400000 */
[----:B------:R-:W-:Y:S02]  /*07a0*/  P2R R7, PR, RZ, 0x10 ;  /* 0x00000010ff077803 */ /* 0x000fe40000000000 */
[----:B------:R-:W-:Y:S02]  /*07b0*/  ISETP.NE.AND P4, PT, R0, RZ, PT ;  /* 0x000000ff0000720c */ /* 0x000fe40003f85270 */
[----:B------:R-:W-:Y:S02]  /*07c0*/  FSEL R0, R17, 1, P2 ;  /* 0x3f80000011007808 */ /* 0x000fe40001000000 */
[----:B------:R-:W-:-:S04]  /*07d0*/  ISETP.GE.U32.AND P2, PT, R32, 0x60, PT ;  /* 0x000000602000780c */ /* 0x000fc80003f46070 */
[----:B------:R-:W-:-:S13]  /*07e0*/  ISETP.LT.AND P5, PT, R2, 0x48ad00, !P2 ;  /* 0x0048ad000200780c */ /* 0x000fda00057a1270 */
[----:B------:R0:W2:Y:S01]  /*07f0*/  @P5 LDG.E.EL.64 R28, desc[UR4][R24.64+-0x280] ;  /* 0xfffd8004181c5981 */ /* 0x0000a2000c2e1b00 */
[----:B------:R-:W-:Y:S01]  /*0800*/  FSETP.GT.AND P6, PT, R10, 8.50705917302346158658e+37, PT ;  /* 0x7e8000000a00780b */ /* 0x000fe20003fc4000 */
[----:B------:R-:W-:-:S04]  /*0810*/  IMAD.WIDE R52, R6, 0x4, R52 ;  /* 0x0000000406347825 */ /* 0x000fc800078e0234 */
[----:B------:R-:W-:Y:S01]  /*0820*/  FADD R54, R54, 9.9999997473787516356e-06 ;  /* 0x3727c5ac36367421 */ /* 0x000fe20000000000 */
[----:B------:R-:W-:Y:S01]  /*0830*/  FSEL R16, R17, 1, P6 ;  /* 0x3f80000011107808 */ /* 0x000fe20003000000 */
[----:B------:R-:W-:Y:S01]  /*0840*/  IMAD.WIDE R42, R6, 0x4, R42 ;  /* 0x00000004062a7825 */ /* 0x000fe200078e022a */
[----:B------:R1:W3:Y:S01]  /*0850*/  @P3 LDG.E.EL.64 R34, desc[UR4][R52.64] ;  /* 0x0000000434223981 */ /* 0x0002e2000c2e1b00 */
[----:B0-----:R-:W-:-:S04]  /*0860*/  CS2R R24, SRZ ;  /* 0x0000000000187805 */ /* 0x001fc8000001ff00 */
[----:B------:R-:W-:Y:S01]  /*0870*/  @P6 FMUL R10, R10, 0.25 ;  /* 0x3e8000000a0a6820 */ /* 0x000fe20000400000 */
[----:B------:R-:W-:Y:S01]  /*0880*/  FSETP.GT.AND P6, PT, R14, 8.50705917302346158658e+37, PT ;  /* 0x7e8000000e00780b */ /* 0x000fe20003fc4000 */
[----:B------:R-:W-:Y:S01]  /*0890*/  IMAD.IADD R33, R6, 0x1, R33 ;  /* 0x0000000106217824 */ /* 0x000fe200078e0221 */
[----:B-1----:R-:W0:Y:S01]  /*08a0*/  MUFU.SQRT R52, R54 ;  /* 0x0000003600347308 */ /* 0x002e220000002000 */
[----:B------:R1:W4:Y:S02]  /*08b0*/  @P3 LDG.E.EL.64 R24, desc[UR4][R42.64] ;  /* 0x000000042a183981 */ /* 0x000324000c2e1b00 */
[----:B------:R-:W-:Y:S01]  /*08c0*/  IMAD.WIDE R40, R33, 0x4, R40 ;  /* 0x0000000421287825 */ /* 0x000fe200078e0228 */
[----:B------:R-:W-:Y:S02]  /*08d0*/  CS2R R32, SRZ ;  /* 0x0000000000207805 */ /* 0x000fe4000001ff00 */
[----:B------:R-:W-:-:S04]  /*08e0*/  FSEL R15, R17, 1, P6 ;  /* 0x3f800000110f7808 */ /* 0x000fc80003000000 */
[----:B------:R-:W5:Y:S01]  /*08f0*/  @P3 LDG.E.EL.64 R32, desc[UR4][R40.64] ;  /* 0x0000000428203981 */ /* 0x000f62000c2e1b00 */
[----:B-1----:R-:W-:Y:S01]  /*0900*/  IMAD.WIDE R42, R6, 0x4, R38 ;  /* 0x00000004062a7825 */ /* 0x002fe200078e0226 */
[----:B------:R-:W-:-:S03]  /*0910*/  CS2R R38, SRZ ;  /* 0x0000000000267805 */ /* 0x000fc6000001ff00 */
[----:B------:R-:W-:Y:S01]  /*0920*/  @P6 FMUL R14, R14, 0.25 ;  /* 0x3e8000000e0e6820 */ /* 0x000fe20000400000 */
[C---:B0-----:R-:W-:Y:S02]  /*0930*/  FSETP.GT.AND P6, PT, R52.reuse, 8.50705917302346158658e+37, PT ;  /* 0x7e8000003400780b */ /* 0x041fe40003fc4000 */
[----:B------:R-:W3:Y:S01]  /*0940*/  @P5 LDG.E.EL.64 R38, desc[UR4][R42.64+-0x280] ;  /* 0xfffd80042a265981 */ /* 0x000ee2000c2e1b00 */
[----:B------:R-:W-:Y:S02]  /*0950*/  FSETP.GEU.AND P0, PT, R52, 1.175494350822287508e-38, PT ;  /* 0x008000003400780b */ /* 0x000fe40003f0e000 */
[----:B------:R-:W-:Y:S02]  /*0960*/  FSEL R53, R17, 1, P6 ;  /* 0x3f80000011357808 */ /* 0x000fe40003000000 */
[----:B------:R-:W-:-:S06]  /*0970*/  P2R R18, PR, RZ, 0x10 ;  /* 0x00000010ff127803 */ /* 0x000fcc0000000000 */
[----:B------:R-:W-:Y:S01]  /*0980*/  @P6 FMUL R52, R52, 0.25 ;  /* 0x3e80000034346820 */ /* 0x000fe20000400000 */
[----:B------:R-:W0:Y:S03]  /*0990*/  MUFU.RCP R4, R4 ;  /* 0x0000000400047308 */ /* 0x000e260000001000 */
[----:B------:R-:W-:Y:S01]  /*09a0*/  @!P0 FMUL R52, R52, 16777216 ;  /* 0x4b80000034348820 */ /* 0x000fe20000400000 */
[----:B------:R-:W-:Y:S01]  /*09b0*/  @!P0 FMUL R53, R53, 16777216 ;  /* 0x4b80000035358820 */ /* 0x000fe20000400000 */
[----:B------:R-:W-:Y:S02]  /*09c0*/  ISETP.NE.AND P0, PT, R5, RZ, PT ;  /* 0x000000ff0500720c */ /* 0x000fe40003f05270 */
[----:B------:R-:W-:Y:S01]  /*09d0*/  CS2R R22, SRZ ;  /* 0x0000000000167805 */ /* 0x000fe2000001ff00 */
[----:B------:R-:W-:-:S05]  /*09e0*/  IMAD.WIDE R44, R6, 0x4, R44 ;  /* 0x00000004062c7825 */ /* 0x000fca00078e022c */
[----:B------:R1:W3:Y:S01]  /*09f0*/  @P5 LDG.E.EL.64 R22, desc[UR4][R30.64+-0x280] ;  /* 0xfffd80041e165981 */ /* 0x0002e2000c2e1b00 */
[----:B0-----:R-:W-:Y:S01]  /*0a00*/  FMUL R51, R4, R51 ;  /* 0x0000003304337220 */ /* 0x001fe20000400000 */
[----:B------:R-:W-:Y:S02]  /*0a10*/  CS2R R4, SRZ ;  /* 0x0000000000047805 */ /* 0x000fe4000001ff00 */
[----:B-1----:R-:W-:Y:S01]  /*0a20*/  CS2R R30, SRZ ;  /* 0x00000000001e7805 */ /* 0x002fe2000001ff00 */
[----:B------:R-:W-:-:S05]  /*0a30*/  IMAD.WIDE R36, R6, 0x4, R36 ;  /* 0x0000000406247825 */ /* 0x000fca00078e0224 */
[----:B------:R0:W3:Y:S02]  /*0a40*/  @P3 LDG.E.EL.64 R30, desc[UR4][R44.64] ;  /* 0x000000042c1e3981 */ /* 0x0000e4000c2e1b00 */
[----:B0-----:R-:W-:-:S06]  /*0a50*/  CS2R R44, SRZ ;  /* 0x00000000002c7805 */ /* 0x001fcc000001ff00 */
[----:B------:R0:W3:Y:S01]  /*0a60*/  @P5 LDG.E.EL.64 R44, desc[UR4][R36.64+-0x280] ;  /* 0xfffd8004242c5981 */ /* 0x0000e2000c2e1b00 */
[----:B------:R-:W-:Y:S01]  /*0a70*/  MUFU.RCP R52, R52 ;  /* 0x0000003400347308 */ /* 0x000fe20000001000 */
[----:B0-----:R-:W0:Y:S02]  /*0a80*/  LDC.64 R36, c[0x0][0x280] ;  /* 0x0000a000ff247b82 */ /* 0x001e240000000a00 */
[----:B0-----:R-:W-:Y:S01]  /*0a90*/  IMAD.WIDE R36, R6, 0x4, R36 ;  /* 0x0000000406247825 */ /* 0x001fe200078e0224 */
[----:B--2---:R-:W-:Y:S02]  /*0aa0*/  SEL R28, R28, RZ, P5 ;  /* 0x000000ff1c1c7207 */ /* 0x004fe40002800000 */
[----:B------:R-:W-:-:S03]  /*0ab0*/  SEL R29, R29, RZ, P5 ;  /* 0x000000ff1d1d7207 */ /* 0x000fc60002800000 */
[----:B------:R-:W-:Y:S02]  /*0ac0*/  FADD R28, R28, 9.9999997473787516356e-06 ;  /* 0x3727c5ac1c1c7421 */ /* 0x000fe40000000000 */
[----:B------:R-:W-:Y:S02]  /*0ad0*/  FADD R29, R29, 9.9999997473787516356e-06 ;  /* 0x3727c5ac1d1d7421 */ /* 0x000fe40000000000 */
[----:B------:R-:W0:Y:S08]  /*0ae0*/  MUFU.SQRT R42, R28 ;  /* 0x0000001c002a7308 */ /* 0x000e300000002000 */
[----:B------:R-:W1:Y:S01]  /*0af0*/  MUFU.SQRT R41, R29 ;  /* 0x0000001d00297308 */ /* 0x000e620000002000 */
[----:B0-----:R-:W-:-:S02]  /*0b00*/  FSETP.GT.AND P6, PT, R42, 8.50705917302346158658e+37, PT ;  /* 0x7e8000002a00780b */ /* 0x001fc40003fc4000 */
[----:B-1----:R-:W-:Y:S02]  /*0b10*/  FSETP.GT.AND P4, PT, R41, 8.50705917302346158658e+37, PT ;  /* 0x7e8000002900780b */ /* 0x002fe40003f84000 */
[----:B------:R-:W-:Y:S02]  /*0b20*/  FSETP.GEU.AND P1, PT, R42, 1.175494350822287508e-38, PT ;  /* 0x008000002a00780b */ /* 0x000fe40003f2e000 */
[----:B------:R-:W-:-:S07]  /*0b30*/  FSEL R40, R17, 1, P6 ;  /* 0x3f80000011287808 */ /* 0x000fce0003000000 */
[----:B------:R-:W-:Y:S01]  /*0b40*/  @P6 FMUL R42, R42, 0.25 ;  /* 0x3e8000002a2a6820 */ /* 0x000fe20000400000 */
[----:B------:R-:W-:Y:S02]  /*0b50*/  FSETP.GEU.AND P6, PT, R41, 1.175494350822287508e-38, PT ;  /* 0x008000002900780b */ /* 0x000fe40003fce000 */
[----:B------:R-:W-:Y:S01]  /*0b60*/  FSEL R17, R17, 1, P4 ;  /* 0x3f80000011117808 */ /* 0x000fe20002000000 */
[----:B------:R-:W-:Y:S01]  /*0b70*/  @P4 FMUL R41, R41, 0.25 ;  /* 0x3e80000029294820 */ /* 0x000fe20000400000 */
[----:B------:R-:W-:-:S13]  /*0b80*/  ISETP.NE.AND P4, PT, R18, RZ, PT ;  /* 0x000000ff1200720c */ /* 0x000fda0003f85270 */
[----:B------:R-:W-:Y:S01]  /*0b90*/  @!P4 FMUL R10, R10, 16777216 ;  /* 0x4b8000000a0ac820 */ /* 0x000fe20000400000 */
[----:B------:R-:W-:Y:S01]  /*0ba0*/  @!P4 FMUL R16, R16, 16777216 ;  /* 0x4b8000001010c820 */ /* 0x000fe20000400000 */
[----:B------:R-:W-:-:S13]  /*0bb0*/  ISETP.NE.AND P4, PT, R7, RZ, PT ;  /* 0x000000ff0700720c */ /* 0x000fda0003f85270 */
[----:B------:R-:W-:Y:S01]  /*0bc0*/  @!P4 FMUL R14, R14, 16777216 ;  /* 0x4b8000000e0ec820 */ /* 0x000fe20000400000 */
[----:B------:R-:W-:Y:S01]  /*0bd0*/  @!P4 FMUL R15, R15, 16777216 ;  /* 0x4b8000000f0fc820 */ /* 0x000fe20000400000 */
[----:B------:R-:W-:-:S13]  /*0be0*/  ISETP.NE.AND P4, PT, R12, RZ, PT ;  /* 0x000000ff0c00720c */ /* 0x000fda0003f85270 */
[----:B------:R-:W-:Y:S01]  /*0bf0*/  @!P4 FMUL R49, R49, 16777216 ;  /* 0x4b8000003131c820 */ /* 0x000fe20000400000 */
[----:B------:R-:W-:Y:S01]  /*0c00*/  @!P4 FMUL R0, R0, 16777216 ;  /* 0x4b8000000000c820 */ /* 0x000fe20000400000 */
[----:B------:R-:W-:Y:S01]  /*0c10*/  ISETP.NE.AND P4, PT, R9, RZ, PT ;  /* 0x000000ff0900720c */ /* 0x000fe20003f85270 */
[----:B------:R0:W1:Y:S01]  /*0c20*/  MUFU.RCP R12, R19 ;  /* 0x00000013000c7308 */ /* 0x0000620000001000 */
[----:B------:R-:W-:-:S11]  /*0c30*/  @!P1 FMUL R42, R42, 16777216 ;  /* 0x4b8000002a2a9820 */ /* 0x000fd60000400000 */
[----:B------:R2:W4:Y:S01]  /*0c40*/  @P4 LDG.E.EL.64 R4, desc[UR4][R26.64+-0x400] ;  /* 0xfffc00041a044981 */ /* 0x000522000c2e1b00 */
[----:B------:R-:W-:Y:S01]  /*0c50*/  @!P6 FMUL R41, R41, 16777216 ;  /* 0x4b8000002929e820 */ /* 0x000fe20000400000 */
[----:B0-----:R-:W0:Y:S08]  /*0c60*/  LDC.64 R18, c[0x0][0x290] ;  /* 0x0000a400ff127b82 */ /* 0x001e300000000a00 */
[----:B--2---:R-:W2:Y:S01]  /*0c70*/  LDC.64 R26, c[0x0][0x2a0] ;  /* 0x0000a800ff1a7b82 */ /* 0x004ea20000000a00 */
[----:B-1----:R-:W-:Y:S01]  /*0c80*/  FMUL R47, R12, R47 ;  /* 0x0000002f0c2f7220 */ /* 0x002fe20000400000 */
[----:B------:R-:W1:Y:S08]  /*0c90*/  MUFU.RCP R9, R42 ;  /* 0x0000002a00097308 */ /* 0x000e700000001000 */
[----:B------:R-:W0:Y:S01]  /*0ca0*/  MUFU.RCP R12, R41 ;  /* 0x00000029000c7308 */ /* 0x000e220000001000 */
[----:B------:R-:W-:Y:S01]  /*0cb0*/  @!P1 FMUL R40, R40, 16777216 ;  /* 0x4b80000028289820 */ /* 0x000fe20000400000 */
[----:B------:R-:W-:-:S03]  /*0cc0*/  @!P6 FMUL R17, R17, 16777216 ;  /* 0x4b8000001111e820 */ /* 0x000fc60000400000 */
[----:B-1----:R-:W-:Y:S01]  /*0cd0*/  FMUL R40, R9, R40 ;  /* 0x0000002809287220 */ /* 0x002fe20000400000 */
[----:B--2---:R-:W-:Y:S02]  /*0ce0*/  IMAD.WIDE R42, R6, 0x4, R26 ;  /* 0x00000004062a7825 */ /* 0x004fe400078e021a */
[----:B------:R-:W1:Y:S02]  /*0cf0*/  LDC.64 R26, c[0x0][0x2a8] ;  /* 0x0000aa00ff1a7b82 */ /* 0x000e640000000a00 */
[----:B0-----:R-:W-:Y:S02]  /*0d00*/  FMUL R9, R12, R17 ;  /* 0x000000110c097220 */ /* 0x001fe40000400000 */
[----:B------:R-:W0:Y:S01]  /*0d10*/  MUFU.RCP R17, R10 ;  /* 0x0000000a00117308 */ /* 0x000e220000001000 */
[----:B------:R-:W-:Y:S01]  /*0d20*/  FMUL R7, R52, R53 ;  /* 0x0000003534077220 */ /* 0x000fe20000400000 */
[----:B------:R-:W-:Y:S01]  /*0d30*/  IMAD.WIDE R52, R6, 0x4, R18 ;  /* 0x0000000406347825 */ /* 0x000fe200078e0212 */
[----:B------:R-:W-:-:S02]  /*0d40*/  CS2R R18, SRZ ;  /* 0x0000000000127805 */ /* 0x000fc4000001ff00 */
[----:B------:R-:W-:-:S04]  /*0d50*/  CS2R R28, SRZ ;  /* 0x00000000001c7805 */ /* 0x000fc8000001ff00 */
[----:B------:R-:W2:Y:S04]  /*0d60*/  @P4 LDG.E.EL.64 R18, desc[UR4][R52.64+-0x400] ;  /* 0xfffc000434124981 */ /* 0x000ea8000c2e1b00 */
[----:B------:R1:W2:Y:S01]  /*0d70*/  @P5 LDG.E.EL.64 R28, desc[UR4][R36.64+-0x280] ;  /* 0xfffd8004241c5981 */ /* 0x0002a2000c2e1b00 */
[----:B0-----:R-:W-:Y:S01]  /*0d80*/  FMUL R12, R17, R16 ;  /* 0x00000010110c7220 */ /* 0x001fe20000400000 */
[----:B------:R-:W-:Y:S01]  /*0d90*/  CS2R R16, SRZ ;  /* 0x0000000000107805 */ /* 0x000fe2000001ff00 */
[----:B-1----:R-:W-:-:S05]  /*0da0*/  IMAD.WIDE R26, R6, 0x4, R26 ;  /* 0x00000004061a7825 */ /* 0x002fca00078e021a */
[----:B------:R-:W2:Y:S01]  /*0db0*/  @P4 LDG.E.EL.64 R16, desc[UR4][R42.64+-0x400] ;  /* 0xfffc00042a104981 */ /* 0x000ea2000c2e1b00 */
[----:B------:R-:W-:-:S06]  /*0dc0*/  CS2R R36, SRZ ;  /* 0x0000000000247805 */ /* 0x000fcc000001ff00 */
[----:B------:R-:W2:Y:S01]  /*0dd0*/  @P4 LDG.E.EL.64 R36, desc[UR4][R26.64+-0x400] ;  /* 0xfffc00041a244981 */ /* 0x000ea2000c2e1b00 */
[----:B------:R-:W0:Y:S01]  /*0de0*/  MUFU.RCP R49, R49 ;  /* 0x0000003100317308 */ /* 0x000e220000001000 */
[----:B------:R-:W-:Y:S01]  /*0df0*/  FADD R8, R8, -R13 ;  /* 0x8000000d08087221 */ /* 0x000fe20000000000 */
[----:B------:R-:W-:-:S06]  /*0e00*/  FADD R11, R11, -R50 ;  /* 0x800000320b0b7221 */ /* 0x000fcc0000000000 */
[----:B------:R-:W1:Y:S01]  /*0e10*/  MUFU.RCP R14, R14 ;  /* 0x0000000e000e7308 */ /* 0x000e620000001000 */
[----:B------:R-:W-:Y:S01]  /*0e20*/  FMUL R7, R7, R8 ;  /* 0x0000000807077220 */ /* 0x000fe20000400000 */
[----:B-----5:R-:W-:Y:S01]  /*0e30*/  SEL R10, R32, RZ, P3 ;  /* 0x000000ff200a7207 */ /* 0x020fe20001800000 */
[----:B0-----:R-:W-:Y:S02]  /*0e40*/  FMUL R0, R49, R0 ;  /* 0x0000000031007220 */ /* 0x001fe40000400000 */
[----:B------:R-:W-:Y:S01]  /*0e50*/  FFMA R21, R48, R7, R21 ;  /* 0x0000000730157223 */ /* 0x000fe20000000015 */
[----:B---3--:R-:W-:Y:S01]  /*0e60*/  SEL R7, R34, RZ, P3 ;  /* 0x000000ff22077207 */ /* 0x008fe20001800000 */
[----:B------:R-:W-:Y:S01]  /*0e70*/  FMUL R0, R0, R11 ;  /* 0x0000000b00007220 */ /* 0x000fe20000400000 */
[----:B------:R-:W-:Y:S02]  /*0e80*/  SEL R39, R39, RZ, P5 ;  /* 0x000000ff27277207 */ /* 0x000fe40002800000 */
[----:B------:R-:W-:-:S02]  /*0e90*/  SEL R8, R23, RZ, P5 ;  /* 0x000000ff17087207 */ /* 0x000fc40002800000 */
[----:B------:R-:W-:Y:S02]  /*0ea0*/  SEL R22, R22, RZ, P5 ;  /* 0x000000ff16167207 */ /* 0x000fe40002800000 */
[----:B------:R-:W-:Y:S01]  /*0eb0*/  SEL R11, R38, RZ, P5 ;  /* 0x000000ff260b7207 */ /* 0x000fe20002800000 */
[----:B------:R-:W-:Y:S01]  /*0ec0*/  FADD R10, R10, -R7 ;  /* 0x800000070a0a7221 */ /* 0x000fe20000000000 */
[----:B-1----:R-:W-:Y:S01]  /*0ed0*/  FMUL R15, R14, R15 ;  /* 0x0000000f0e0f7220 */ /* 0x002fe20000400000 */
[----:B------:R-:W-:Y:S02]  /*0ee0*/  FADD R8, R8, -R39 ;  /* 0x8000002708087221 */ /* 0x000fe40000000000 */
[----:B------:R-:W-:Y:S01]  /*0ef0*/  FADD R7, R22, -R11 ;  /* 0x8000000b16077221 */ /* 0x000fe20000000000 */
[----:B------:R-:W-:Y:S01]  /*0f00*/  SEL R44, R44, RZ, P5 ;  /* 0x000000ff2c2c7207 */ /* 0x000fe20002800000 */
[----:B------:R-:W-:Y:S02]  /*0f10*/  FMUL R8, R9, R8 ;  /* 0x0000000809087220 */ /* 0x000fe40000400000 */
[----:B------:R-:W-:Y:S01]  /*0f20*/  FMUL R7, R40, R7 ;  /* 0x0000000728077220 */ /* 0x000fe20000400000 */
[----:B------:R-:W-:Y:S01]  /*0f30*/  SEL R45, R45, RZ, P5 ;  /* 0x000000ff2d2d7207 */ /* 0x000fe20002800000 */
[----:B------:R-:W-:Y:S01]  /*0f40*/  FFMA R3, R46, R0, R3 ;  /* 0x000000002e037223 */ /* 0x000fe20000000003 */
[----:B------:R-:W-:-:S02]  /*0f50*/  SEL R35, R35, RZ, P3 ;  /* 0x000000ff23237207 */ /* 0x000fc40001800000 */
[----:B------:R-:W-:Y:S02]  /*0f60*/  SEL R0, R33, RZ, P3 ;  /* 0x000000ff21007207 */ /* 0x000fe40001800000 */
[----:B------:R-:W-:-:S03]  /*0f70*/  ISETP.GT.AND P6, PT, R6, 0xff, PT ;  /* 0x000000ff0600780c */ /* 0x000fc60003fc4270 */
[----:B------:R-:W-:Y:S01]  /*0f80*/  FADD R0, R0, -R35 ;  /* 0x8000002300007221 */ /* 0x000fe20000000000 */
[----:B------:R-:W-:Y:S01]  /*0f90*/  SEL R30, R30, RZ, P3 ;  /* 0x000000ff1e1e7207 */ /* 0x000fe20001800000 */
[----:B------:R-:W-:Y:S01]  /*0fa0*/  FMUL R10, R51, R10 ;  /* 0x0000000a330a7220 */ /* 0x000fe20000400000 */
[----:B----4-:R-:W-:Y:S01]  /*0fb0*/  SEL R25, R25, RZ, P3 ;  /* 0x000000ff19197207 */ /* 0x010fe20001800000 */
[----:B------:R-:W-:Y:S01]  /*0fc0*/  FMUL R0, R47, R0 ;  /* 0x000000002f007220 */ /* 0x000fe20000400000 */
[----:B------:R-:W-:Y:S02]  /*0fd0*/  SEL R6, R31, RZ, P3 ;  /* 0x000000ff1f067207 */ /* 0x000fe40001800000 */
[----:B------:R-:W-:-:S03]  /*0fe0*/  ISETP.NE.AND P1, PT, R20, RZ, PT ;  /* 0x000000ff1400720c */ /* 0x000fc60003f25270 */
[----:B------:R-:W-:Y:S01]  /*0ff0*/  FFMA R0, R25, R0, R6 ;  /* 0x0000000019007223 */ /* 0x000fe20000000006 */
[----:B------:R-:W-:Y:S02]  /*1000*/  SEL R4, R4, RZ, P4 ;  /* 0x000000ff04047207 */ /* 0x000fe40002000000 */
[----:B------:R-:W-:Y:S02]  /*1010*/  SEL R11, R5, RZ, P4 ;  /* 0x000000ff050b7207 */ /* 0x000fe40002000000 */
[----:B--2---:R-:W-:Y:S02]  /*1020*/  SEL R13, R18, RZ, P4 ;  /* 0x000000ff120d7207 */ /* 0x004fe40002000000 */
[----:B------:R-:W-:Y:S02]  /*1030*/  SEL R14, R19, RZ, P4 ;  /* 0x000000ff130e7207 */ /* 0x000fe40002000000 */
[----:B------:R-:W-:Y:S01]  /*1040*/  SEL R9, R28, RZ, P5 ;  /* 0x000000ff1c097207 */ /* 0x000fe20002800000 */
[----:B------:R-:W-:-:S02]  /*1050*/  FADD R5, R4, -R13 ;  /* 0x8000000d04057221 */ /* 0x000fc40000000000 */
[----:B------:R-:W-:Y:S02]  /*1060*/  FADD R4, R11, -R14 ;  /* 0x8000000e0b047221 */ /* 0x000fe40000000000 */
[----:B------:R-:W-:Y:S01]  /*1070*/  FMUL R5, R12, R5 ;  /* 0x000000050c057220 */ /* 0x000fe20000400000 */
[----:B------:R-:W-:Y:S02]  /*1080*/  SEL R12, R29, RZ, P5 ;  /* 0x000000ff1d0c7207 */ /* 0x000fe40002800000 */
[----:B------:R-:W-:Y:S01]  /*1090*/  SEL R11, R16, RZ, P4 ;  /* 0x000000ff100b7207 */ /* 0x000fe20002000000 */
[----:B------:R-:W-:Y:S01]  /*10a0*/  FMUL R4, R15, R4 ;  /* 0x000000040f047220 */ /* 0x000fe20000400000 */
[----:B------:R-:W-:Y:S01]  /*10b0*/  SEL R14, R17, RZ, P4 ;  /* 0x000000ff110e7207 */ /* 0x000fe20002000000 */
[----:B------:R-:W-:Y:S01]  /*10c0*/  FFMA R7, R44, R7, R9 ;  /* 0x000000072c077223 */ /* 0x000fe20000000009 */
[----:B------:R-:W-:Y:S02]  /*10d0*/  SEL R36, R36, RZ, P4 ;  /* 0x000000ff24247207 */ /* 0x000fe40002000000 */
[----:B------:R-:W-:-:S03]  /*10e0*/  SEL R37, R37, RZ, P4 ;  /* 0x000000ff25257207 */ /* 0x000fc60002000000 */
[----:B------:R-:W-:Y:S01]  /*10f0*/  FFMA R36, R11, R5, R36 ;  /* 0x000000050b247223 */ /* 0x000fe20000000024 */
[----:B------:R-:W-:Y:S01]  /*1100*/  FFMA R8, R45, R8, R12 ;  /* 0x000000082d087223 */ /* 0x000fe2000000000c */
[----:B------:R-:W-:Y:S01]  /*1110*/  FFMA R37, R14, R4, R37 ;  /* 0x000000040e257223 */ /* 0x000fe20000000025 */
[C---:B------:R-:W-:Y:S01]  /*1120*/  FSETP.GEU.AND P4, PT, R7.reuse, RZ, PT ;  /* 0x000000ff0700720b */ /* 0x040fe20003f8e000 */
[----:B------:R-:W0:Y:S01]  /*1130*/  LDC.64 R4, c[0x0][0x2b0] ;  /* 0x0000ac00ff047b82 */ /* 0x000e220000000a00 */
[----:B------:R-:W-:Y:S02]  /*1140*/  FSETP.GEU.AND P5, PT, R36, RZ, PT ;  /* 0x000000ff2400720b */ /* 0x000fe40003fae000 */
[----:B------:R-:W-:Y:S02]  /*1150*/  FSEL R12, R7, RZ, P4 ;  /* 0x000000ff070c7208 */ /* 0x000fe40002000000 */
[----:B------:R-:W-:Y:S02]  /*1160*/  FSETP.GEU.AND P4, PT, R8, RZ, PT ;  /* 0x000000ff0800720b */ /* 0x000fe40003f8e000 */
[----:B------:R-:W-:-:S02]  /*1170*/  FSEL R36, R36, RZ, P5 ;  /* 0x000000ff24247208 */ /* 0x000fc40002800000 */
[C---:B------:R-:W-:Y:S02]  /*1180*/  FSETP.GEU.AND P5, PT, R37.reuse, RZ, PT ;  /* 0x000000ff2500720b */ /* 0x040fe40003fae000 */
[----:B------:R-:W-:Y:S02]  /*1190*/  FSEL R13, R8, RZ, P4 ;  /* 0x000000ff080d7208 */ /* 0x000fe40002000000 */
[----:B------:R-:W-:Y:S02]  /*11a0*/  ISETP.GE.AND P4, PT, R2, 0x48ad00, PT ;  /* 0x0048ad000200780c */ /* 0x000fe40003f86270 */
[----:B------:R-:W-:Y:S02]  /*11b0*/  SEL R9, R24, RZ, P3 ;  /* 0x000000ff18097207 */ /* 0x000fe40001800000 */
[----:B------:R-:W-:Y:S02]  /*11c0*/  FSEL R37, R37, RZ, P5 ;  /* 0x000000ff25257208 */ /* 0x000fe40002800000 */
[----:B------:R-:W-:Y:S01]  /*11d0*/  @P2 FSEL R12, R36, RZ, P6 ;  /* 0x000000ff240c2208 */ /* 0x000fe20003000000 */
[----:B------:R-:W-:Y:S01]  /*11e0*/  FFMA R10, R9, R10, R30 ;  /* 0x0000000a090a7223 */ /* 0x000fe2000000001e */
[----:B------:R-:W-:-:S02]  /*11f0*/  @P2 FSEL R13, R37, RZ, P6 ;  /* 0x000000ff250d2208 */ /* 0x000fc40003000000 */
[----:B------:R-:W-:Y:S02]  /*1200*/  FSETP.GEU.AND P2, PT, R3, RZ, PT ;  /* 0x000000ff0300720b */ /* 0x000fe40003f4e000 */
[----:B------:R-:W-:Y:S02]  /*1210*/  FSETP.GEU.AND P3, PT, R21, RZ, PT ;  /* 0x000000ff1500720b */ /* 0x000fe40003f6e000 */
[----:B------:R-:W-:Y:S02]  /*1220*/  @!P0 FSEL R12, R3, RZ, P2 ;  /* 0x000000ff030c8208 */ /* 0x000fe40001000000 */
[----:B------:R-:W-:Y:S02]  /*1230*/  @!P0 FSEL R13, R21, RZ, P3 ;  /* 0x000000ff150d8208 */ /* 0x000fe40001800000 */
[----:B------:R-:W-:Y:S02]  /*1240*/  FSETP.GEU.AND P0, PT, R10, RZ, PT ;  /* 0x000000ff0a00720b */ /* 0x000fe40003f0e000 */
[----:B------:R-:W-:Y:S01]  /*1250*/  FSETP.GEU.AND P2, PT, R0, RZ, PT ;  /* 0x000000ff0000720b */ /* 0x000fe20003f4e000 */
[----:B0-----:R-:W-:Y:S01]  /*1260*/  IMAD.WIDE R2, R2, 0x4, R4 ;  /* 0x0000000402027825 */ /* 0x001fe200078e0204 */
[----:B------:R-:W-:-:S02]  /*1270*/  @!P1 FSEL R12, R10, RZ, P0 ;  /* 0x000000ff0a0c9208 */ /* 0x000fc40000000000 */
[----:B------:R-:W-:Y:S01]  /*1280*/  @!P1 FSEL R13, R0, RZ, P2 ;  /* 0x000000ff000d9208 */ /* 0x000fe20001000000 */
[----:B------:R-:W-:Y:S08]  /*1290*/  @P4 EXIT ;  /* 0x000000000000494d */ /* 0x000ff00003800000 */
[----:B------:R-:W-:Y:S01]  /*12a0*/  STG.E.64 desc[UR4][R2.64], R12 ;  /* 0x0000000c02007986 */ /* 0x000fe2000c101b04 */
[----:B------:R-:W-:Y:S05]  /*12b0*/  EXIT ;  /* 0x000000000000794d */ /* 0x000fea0003800000 */
.L_x_0:
[----:B------:R-:W-:-:S00]  /*12c0*/  BRA `(.L_x_0) ;  /* 0xfffffffc00fc7947 */ /* 0x000fc0000383ffff */
[----:B------:R-:W-:-:S00]  /*12d0*/  NOP ;  /* 0x0000000000007918 */ /* 0x000fc00000000000 */
        /* <DEDUP_REMOVED lines=10> */
.L_x_1:


//--------------------- .nv.global.init           --------------------------
	.section	.nv.global.init,"aw",@progbits
.nv.global.init:
	.type		_$_str,@object
	.size		_$_str,(_$_str_$_2 - _$_str)
_$_str:
        /*0000*/ 	.byte	0x5f, 0x5f, 0x43, 0x55, 0x44, 0x41, 0x5f, 0x46, 0x54, 0x5a, 0x00
	.type		_$_str_$_2,@object
	.size		_$_str_$_2,(.L_1 - _$_str_$_2)
_$_str_$_2:
        /*000b*/ 	.byte	0x5f, 0x5f, 0x43, 0x55, 0x44, 0x41, 0x5f, 0x50, 0x52, 0x45, 0x43, 0x5f, 0x53, 0x51, 0x52, 0x54
        /*001b*/ 	.byte	0x00
.L_1:


//--------------------- .nv.constant0.triton_poi_fused_cat_30 --------------------------
	.section	.nv.constant0.triton_poi_fused_cat_30,"a",@progbits
	.sectionflags	@""
	.align	4
.nv.constant0.triton_poi_fused_cat_30:
	.zero		700
